//
// Generated by NVIDIA NVVM Compiler
//
// Compiler Build ID: CL-36424714
// Cuda compilation tools, release 13.0, V13.0.88
// Based on NVVM 20.0.0
//

.version 9.0
.target sm_100
.address_size 64

	// .globl	_Z10initializePfS_P4antsP6citiesi
.global .align 4 .b8 precalc_xorwow_matrix[102400];
.global .align 4 .b8 precalc_xorwow_offset_matrix[102400];
.global .align 4 .b8 mrg32k3aM1[2304];
.global .align 4 .b8 mrg32k3aM2[2304];
.global .align 4 .b8 mrg32k3aM1SubSeq[2016];
.global .align 4 .b8 mrg32k3aM2SubSeq[2016];
.global .align 4 .b8 mrg32k3aM1Seq[2304];
.global .align 4 .b8 mrg32k3aM2Seq[2304];
.const .align 8 .b8 __cr_lgamma_table[72];

.visible .entry _Z10initializePfS_P4antsP6citiesi(
	.param .u64 .ptr .align 1 _Z10initializePfS_P4antsP6citiesi_param_0,
	.param .u64 .ptr .align 1 _Z10initializePfS_P4antsP6citiesi_param_1,
	.param .u64 .ptr .align 1 _Z10initializePfS_P4antsP6citiesi_param_2,
	.param .u64 .ptr .align 1 _Z10initializePfS_P4antsP6citiesi_param_3,
	.param .u32 _Z10initializePfS_P4antsP6citiesi_param_4
)
{
	.reg .pred 	%p<22>;
	.reg .b32 	%r<47>;
	.reg .b32 	%f<132>;
	.reg .b64 	%rd<24>;
	.reg .b64 	%fd<3>;

	ld.param.u64 	%rd5, [_Z10initializePfS_P4antsP6citiesi_param_0];
	ld.param.u64 	%rd6, [_Z10initializePfS_P4antsP6citiesi_param_1];
	ld.param.u64 	%rd7, [_Z10initializePfS_P4antsP6citiesi_param_2];
	ld.param.u64 	%rd8, [_Z10initializePfS_P4antsP6citiesi_param_3];
	ld.param.u32 	%r5, [_Z10initializePfS_P4antsP6citiesi_param_4];
	mov.u32 	%r6, %ctaid.x;
	mov.u32 	%r7, %ntid.x;
	mov.u32 	%r8, %tid.x;
	mad.lo.s32 	%r1, %r6, %r7, %r8;
	mov.u32 	%r9, %ctaid.y;
	mov.u32 	%r10, %ntid.y;
	mov.u32 	%r11, %tid.y;
	mad.lo.s32 	%r2, %r9, %r10, %r11;
	max.s32 	%r12, %r2, %r1;
	setp.ge.s32 	%p1, %r12, %r5;
	@%p1 bra 	$L__BB0_15;
	cvta.to.global.u64 	%rd9, %rd5;
	cvta.to.global.u64 	%rd10, %rd6;
	mad.lo.s32 	%r13, %r5, %r2, %r1;
	mul.wide.s32 	%rd11, %r13, 4;
	add.s64 	%rd1, %rd9, %rd11;
	mov.b32 	%r14, 0;
	st.global.u32 	[%rd1], %r14;
	cvt.rn.f64.u32 	%fd1, %r5;
	rcp.rn.f64 	%fd2, %fd1;
	cvt.rn.f32.f64 	%f13, %fd2;
	add.s64 	%rd12, %rd10, %rd11;
	st.global.f32 	[%rd12], %f13;
	setp.eq.s32 	%p2, %r2, %r1;
	@%p2 bra 	$L__BB0_13;
	cvta.to.global.u64 	%rd13, %rd8;
	mul.wide.u32 	%rd14, %r2, 8;
	add.s64 	%rd2, %rd13, %rd14;
	ld.global.u32 	%r15, [%rd2];
	mul.wide.s32 	%rd15, %r1, 8;
	add.s64 	%rd3, %rd13, %rd15;
	ld.global.u32 	%r16, [%rd3];
	sub.s32 	%r3, %r15, %r16;
	abs.s32 	%r17, %r3;
	cvt.rn.f32.s32 	%f1, %r17;
	abs.f32 	%f2, %f1;
	setp.eq.s32 	%p3, %r17, 1;
	mov.f32 	%f130, 0f3F800000;
	@%p3 bra 	$L__BB0_7;
	setp.num.f32 	%p4, %f2, %f2;
	@%p4 bra 	$L__BB0_5;
	mov.f32 	%f70, 0f40000000;
	add.rn.f32 	%f130, %f1, %f70;
	bra.uni 	$L__BB0_7;
$L__BB0_5:
	setp.lt.f32 	%p5, %f2, 0f00800000;
	mul.f32 	%f15, %f2, 0f4B800000;
	selp.f32 	%f16, %f15, %f2, %p5;
	mov.b32 	%r18, %f16;
	add.s32 	%r19, %r18, -1060439283;
	and.b32  	%r20, %r19, -8388608;
	sub.s32 	%r21, %r18, %r20;
	mov.b32 	%f17, %r21;
	cvt.rn.f32.s32 	%f18, %r20;
	selp.f32 	%f19, 0fC1C00000, 0f00000000, %p5;
	fma.rn.f32 	%f20, %f18, 0f34000000, %f19;
	add.f32 	%f21, %f17, 0fBF800000;
	add.f32 	%f22, %f17, 0f3F800000;
	rcp.approx.ftz.f32 	%f23, %f22;
	add.f32 	%f24, %f21, %f21;
	mul.f32 	%f25, %f24, %f23;
	mul.f32 	%f26, %f25, %f25;
	neg.f32 	%f27, %f25;
	sub.f32 	%f28, %f21, %f25;
	add.f32 	%f29, %f28, %f28;
	fma.rn.f32 	%f30, %f27, %f21, %f29;
	mul.rn.f32 	%f31, %f23, %f30;
	fma.rn.f32 	%f32, %f26, 0f3A2C32E4, 0f3B52E7DB;
	fma.rn.f32 	%f33, %f32, %f26, 0f3C93BB73;
	fma.rn.f32 	%f34, %f33, %f26, 0f3DF6384F;
	mul.rn.f32 	%f35, %f34, %f26;
	fma.rn.f32 	%f36, %f25, 0f3FB8AA3B, %f20;
	mul.f32 	%f37, %f35, 0f40400000;
	sub.f32 	%f38, %f20, %f36;
	fma.rn.f32 	%f39, %f25, 0f3FB8AA3B, %f38;
	fma.rn.f32 	%f40, %f31, 0f3FB8AA3B, %f39;
	fma.rn.f32 	%f41, %f25, 0f32A55E34, %f40;
	fma.rn.f32 	%f42, %f37, %f31, %f41;
	fma.rn.f32 	%f43, %f35, %f25, %f42;
	add.rn.f32 	%f44, %f36, %f43;
	mov.f32 	%f45, 0f40000000;
	mul.rn.f32 	%f46, %f44, %f45;
	cvt.rni.f32.f32 	%f47, %f46;
	sub.f32 	%f48, %f46, %f47;
	neg.f32 	%f49, %f46;
	fma.rn.f32 	%f50, %f44, 0f40000000, %f49;
	neg.f32 	%f51, %f36;
	add.rn.f32 	%f52, %f44, %f51;
	neg.f32 	%f53, %f52;
	add.rn.f32 	%f54, %f43, %f53;
	fma.rn.f32 	%f55, %f54, 0f40000000, %f50;
	add.f32 	%f56, %f48, %f55;
	setp.gt.f32 	%p6, %f47, 0f00000000;
	selp.b32 	%r22, 0, -2097152000, %p6;
	setp.ne.s32 	%p7, %r3, 0;
	setp.neu.f32 	%p8, %f2, 0f7F800000;
	setp.lt.f32 	%p9, %f46, 0f00000000;
	selp.f32 	%f57, 0f00000000, 0f7F800000, %p9;
	abs.f32 	%f58, %f46;
	setp.gt.f32 	%p10, %f58, 0f43180000;
	cvt.rzi.s32.f32 	%r23, %f47;
	shl.b32 	%r24, %r23, 23;
	sub.s32 	%r25, %r24, %r22;
	mov.b32 	%f59, %r25;
	add.s32 	%r26, %r22, 2130706432;
	mov.b32 	%f60, %r26;
	fma.rn.f32 	%f61, %f56, 0f391FCB8E, 0f3AAF85ED;
	fma.rn.f32 	%f62, %f61, %f56, 0f3C1D9856;
	fma.rn.f32 	%f63, %f62, %f56, 0f3D6357BB;
	fma.rn.f32 	%f64, %f63, %f56, 0f3E75FDEC;
	fma.rn.f32 	%f65, %f64, %f56, 0f3F317218;
	fma.rn.f32 	%f66, %f65, %f56, 0f3F800000;
	mul.f32 	%f67, %f66, %f60;
	mul.f32 	%f68, %f67, %f59;
	selp.f32 	%f130, %f57, %f68, %p10;
	and.pred  	%p11, %p7, %p8;
	@%p11 bra 	$L__BB0_7;
	add.f32 	%f69, %f1, %f1;
	mov.b32 	%r27, %f69;
	and.b32  	%r28, %r27, 2147483647;
	mov.b32 	%f130, %r28;
$L__BB0_7:
	ld.global.u32 	%r29, [%rd2+4];
	ld.global.u32 	%r30, [%rd3+4];
	sub.s32 	%r4, %r29, %r30;
	abs.s32 	%r31, %r4;
	cvt.rn.f32.s32 	%f7, %r31;
	abs.f32 	%f8, %f7;
	setp.eq.s32 	%p12, %r31, 1;
	mov.f32 	%f131, 0f3F800000;
	@%p12 bra 	$L__BB0_12;
	setp.num.f32 	%p13, %f8, %f8;
	@%p13 bra 	$L__BB0_10;
	mov.f32 	%f127, 0f40000000;
	add.rn.f32 	%f131, %f7, %f127;
	bra.uni 	$L__BB0_12;
$L__BB0_10:
	setp.lt.f32 	%p14, %f8, 0f00800000;
	mul.f32 	%f72, %f8, 0f4B800000;
	selp.f32 	%f73, %f72, %f8, %p14;
	mov.b32 	%r32, %f73;
	add.s32 	%r33, %r32, -1060439283;
	and.b32  	%r34, %r33, -8388608;
	sub.s32 	%r35, %r32, %r34;
	mov.b32 	%f74, %r35;
	cvt.rn.f32.s32 	%f75, %r34;
	selp.f32 	%f76, 0fC1C00000, 0f00000000, %p14;
	fma.rn.f32 	%f77, %f75, 0f34000000, %f76;
	add.f32 	%f78, %f74, 0fBF800000;
	add.f32 	%f79, %f74, 0f3F800000;
	rcp.approx.ftz.f32 	%f80, %f79;
	add.f32 	%f81, %f78, %f78;
	mul.f32 	%f82, %f81, %f80;
	mul.f32 	%f83, %f82, %f82;
	neg.f32 	%f84, %f82;
	sub.f32 	%f85, %f78, %f82;
	add.f32 	%f86, %f85, %f85;
	fma.rn.f32 	%f87, %f84, %f78, %f86;
	mul.rn.f32 	%f88, %f80, %f87;
	fma.rn.f32 	%f89, %f83, 0f3A2C32E4, 0f3B52E7DB;
	fma.rn.f32 	%f90, %f89, %f83, 0f3C93BB73;
	fma.rn.f32 	%f91, %f90, %f83, 0f3DF6384F;
	mul.rn.f32 	%f92, %f91, %f83;
	fma.rn.f32 	%f93, %f82, 0f3FB8AA3B, %f77;
	mul.f32 	%f94, %f92, 0f40400000;
	sub.f32 	%f95, %f77, %f93;
	fma.rn.f32 	%f96, %f82, 0f3FB8AA3B, %f95;
	fma.rn.f32 	%f97, %f88, 0f3FB8AA3B, %f96;
	fma.rn.f32 	%f98, %f82, 0f32A55E34, %f97;
	fma.rn.f32 	%f99, %f94, %f88, %f98;
	fma.rn.f32 	%f100, %f92, %f82, %f99;
	add.rn.f32 	%f101, %f93, %f100;
	mov.f32 	%f102, 0f40000000;
	mul.rn.f32 	%f103, %f101, %f102;
	cvt.rni.f32.f32 	%f104, %f103;
	sub.f32 	%f105, %f103, %f104;
	neg.f32 	%f106, %f103;
	fma.rn.f32 	%f107, %f101, 0f40000000, %f106;
	neg.f32 	%f108, %f93;
	add.rn.f32 	%f109, %f101, %f108;
	neg.f32 	%f110, %f109;
	add.rn.f32 	%f111, %f100, %f110;
	fma.rn.f32 	%f112, %f111, 0f40000000, %f107;
	add.f32 	%f113, %f105, %f112;
	setp.gt.f32 	%p15, %f104, 0f00000000;
	selp.b32 	%r36, 0, -2097152000, %p15;
	setp.ne.s32 	%p16, %r4, 0;
	setp.neu.f32 	%p17, %f8, 0f7F800000;
	setp.lt.f32 	%p18, %f103, 0f00000000;
	selp.f32 	%f114, 0f00000000, 0f7F800000, %p18;
	abs.f32 	%f115, %f103;
	setp.gt.f32 	%p19, %f115, 0f43180000;
	cvt.rzi.s32.f32 	%r37, %f104;
	shl.b32 	%r38, %r37, 23;
	sub.s32 	%r39, %r38, %r36;
	mov.b32 	%f116, %r39;
	add.s32 	%r40, %r36, 2130706432;
	mov.b32 	%f117, %r40;
	fma.rn.f32 	%f118, %f113, 0f391FCB8E, 0f3AAF85ED;
	fma.rn.f32 	%f119, %f118, %f113, 0f3C1D9856;
	fma.rn.f32 	%f120, %f119, %f113, 0f3D6357BB;
	fma.rn.f32 	%f121, %f120, %f113, 0f3E75FDEC;
	fma.rn.f32 	%f122, %f121, %f113, 0f3F317218;
	fma.rn.f32 	%f123, %f122, %f113, 0f3F800000;
	mul.f32 	%f124, %f123, %f117;
	mul.f32 	%f125, %f124, %f116;
	selp.f32 	%f131, %f114, %f125, %p19;
	and.pred  	%p20, %p16, %p17;
	@%p20 bra 	$L__BB0_12;
	add.f32 	%f126, %f7, %f7;
	mov.b32 	%r41, %f126;
	and.b32  	%r42, %r41, 2147483647;
	mov.b32 	%f131, %r42;
$L__BB0_12:
	add.f32 	%f128, %f130, %f131;
	sqrt.rn.f32 	%f129, %f128;
	st.global.f32 	[%rd1], %f129;
$L__BB0_13:
	cvta.to.global.u64 	%rd16, %rd7;
	mul.wide.u32 	%rd17, %r2, 40024;
	add.s64 	%rd18, %rd16, %rd17;
	add.s64 	%rd4, %rd18, 12;
	mul.wide.s32 	%rd19, %r1, 4;
	add.s64 	%rd20, %rd4, %rd19;
	mov.b32 	%r43, 0;
	st.global.u32 	[%rd20], %r43;
	mov.b32 	%r44, -1;
	st.global.u32 	[%rd20+20000], %r44;
	setp.ne.s32 	%p21, %r1, 0;
	@%p21 bra 	$L__BB0_15;
	mov.b32 	%r45, 1;
	st.global.u32 	[%rd4+-4], %r45;
	st.global.u32 	[%rd4+20000], %r2;
	mov.b32 	%r46, -1;
	st.global.v2.u32 	[%rd4+-12], {%r2, %r46};
	mov.b64 	%rd21, 0;
	st.global.u64 	[%rd4+40004], %rd21;
	mul.wide.u32 	%rd22, %r2, 4;
	add.s64 	%rd23, %rd4, %rd22;
	st.global.u32 	[%rd23], %r45;
$L__BB0_15:
	ret;

}


// ===== COMPILED SASS (sm_100) =====

	.target	sm_100

	.elftype	@"ET_EXEC"


//--------------------- .note.nv.tkinfo           --------------------------
	.section	.note.nv.tkinfo,"",@"SHT_NOTE"
	.sectionflags	@"SHF_NOTE_NV_TKINFO"
	.tkinfo
        /*0018*/ 	.word	0x00000002
        /*0030*/ 	.string	""
        /*0030*/ 	.string	"ptxas"
        /*0030*/ 	.string	"Cuda compilation tools, release 13.0, V13.0.88"
        /*0030*/ 	.string	"Build cuda_13.0.r13.0/compiler.36424714_0"
        /*0030*/ 	.string	"-arch sm_100 -m 64 "



//--------------------- .note.nv.cuinfo           --------------------------
	.section	.note.nv.cuinfo,"",@"SHT_NOTE"
	.sectionflags	@"SHF_NOTE_NV_CUINFO"
        /*0018*/ 	.short	0x0002
        /*001a*/ 	.short	0x0064
        /*001c*/ 	.short	0x0082
	.zero		2


//--------------------- .nv.info                  --------------------------
	.section	.nv.info,"",@"SHT_CUDA_INFO"
	.align	4


	//----- nvinfo : EIATTR_REGCOUNT
	.align		4
        /*0000*/ 	.byte	0x04, 0x2f
        /*0002*/ 	.short	(.L_10 - .L_9)
	.align		4
.L_9:
        /*0004*/ 	.word	index@(_Z10initializePfS_P4antsP6citiesi)
        /*0008*/ 	.word	0x00000014


	//----- nvinfo : EIATTR_FRAME_SIZE
	.align		4
.L_10:
        /*000c*/ 	.byte	0x04, 0x11
        /*000e*/ 	.short	(.L_12 - .L_11)
	.align		4
.L_11:
        /*0010*/ 	.word	index@($__internal_1_$__cuda_sm20_sqrt_rn_f32_slowpath)
        /*0014*/ 	.word	0x00000000


	//----- nvinfo : EIATTR_FRAME_SIZE
	.align		4
.L_12:
        /*0018*/ 	.byte	0x04, 0x11
        /*001a*/ 	.short	(.L_14 - .L_13)
	.align		4
.L_13:
        /*001c*/ 	.word	index@($__internal_0_$__cuda_sm20_dblrcp_rn_slowpath_v3)
        /*0020*/ 	.word	0x00000000


	//----- nvinfo : EIATTR_FRAME_SIZE
	.align		4
.L_14:
        /*0024*/ 	.byte	0x04, 0x11
        /*0026*/ 	.short	(.L_16 - .L_15)
	.align		4
.L_15:
        /*0028*/ 	.word	index@(_Z10initializePfS_P4antsP6citiesi)
        /*002c*/ 	.word	0x00000000


	//----- nvinfo : EIATTR_MIN_STACK_SIZE
	.align		4
.L_16:
        /*0030*/ 	.byte	0x04, 0x12
        /*0032*/ 	.short	(.L_18 - .L_17)
	.align		4
.L_17:
        /*0034*/ 	.word	index@(_Z10initializePfS_P4antsP6citiesi)
        /*0038*/ 	.word	0x00000000
.L_18:


//--------------------- .nv.compat                --------------------------
	.section	.nv.compat,"",@"SHT_CUDA_COMPAT_INFO"
	.align	4
        /*0000*/ 	.byte	0x02, 0x09, 0x00, 0x00, 0x02, 0x02, 0x01, 0x00, 0x02, 0x05, 0x05, 0x00, 0x03, 0x07, 0x01, 0x01
        /*0010*/ 	.byte	0x02, 0x03, 0x00, 0x00, 0x02, 0x06, 0x01, 0x00, 0x04, 0x0b, 0x08, 0x00, 0x01, 0x00, 0x00, 0x00
        /*0020*/ 	.byte	0x00, 0x00, 0x00, 0x00


//--------------------- .nv.info._Z10initializePfS_P4antsP6citiesi --------------------------
	.section	.nv.info._Z10initializePfS_P4antsP6citiesi,"",@"SHT_CUDA_INFO"
	.sectionflags	@""
	.align	4


	//----- nvinfo : EIATTR_CUDA_API_VERSION
	.align		4
        /*0000*/ 	.byte	0x04, 0x37
        /*0002*/ 	.short	(.L_20 - .L_19)
.L_19:
        /*0004*/ 	.word	0x00000082


	//----- nvinfo : EIATTR_KPARAM_INFO
	.align		4
.L_20:
        /*0008*/ 	.byte	0x04, 0x17
        /*000a*/ 	.short	(.L_22 - .L_21)
.L_21:
        /*000c*/ 	.word	0x00000000
        /*0010*/ 	.short	0x0004
        /*0012*/ 	.short	0x0020
        /*0014*/ 	.byte	0x00, 0xf0, 0x11, 0x00


	//----- nvinfo : EIATTR_KPARAM_INFO
	.align		4
.L_22:
        /*0018*/ 	.byte	0x04, 0x17
        /*001a*/ 	.short	(.L_24 - .L_23)
.L_23:
        /*001c*/ 	.word	0x00000000
        /*0020*/ 	.short	0x0003
        /*0022*/ 	.short	0x0018
        /*0024*/ 	.byte	0x00, 0xf5, 0x21, 0x00


	//----- nvinfo : EIATTR_KPARAM_INFO
	.align		4
.L_24:
        /*0028*/ 	.byte	0x04, 0x17
        /*002a*/ 	.short	(.L_26 - .L_25)
.L_25:
        /*002c*/ 	.word	0x00000000
        /*0030*/ 	.short	0x0002
        /*0032*/ 	.short	0x0010
        /*0034*/ 	.byte	0x00, 0xf5, 0x21, 0x00


	//----- nvinfo : EIATTR_KPARAM_INFO
	.align		4
.L_26:
        /*0038*/ 	.byte	0x04, 0x17
        /*003a*/ 	.short	(.L_28 - .L_27)
.L_27:
        /*003c*/ 	.word	0x00000000
        /*0040*/ 	.short	0x0001
        /*0042*/ 	.short	0x0008
        /*0044*/ 	.byte	0x00, 0xf5, 0x21, 0x00


	//----- nvinfo : EIATTR_KPARAM_INFO
	.align		4
.L_28:
        /*0048*/ 	.byte	0x04, 0x17
        /*004a*/ 	.short	(.L_30 - .L_29)
.L_29:
        /*004c*/ 	.word	0x00000000
        /*0050*/ 	.short	0x0000
        /*0052*/ 	.short	0x0000
        /*0054*/ 	.byte	0x00, 0xf5, 0x21, 0x00


	//----- nvinfo : EIATTR_SPARSE_MMA_MASK
	.align		4
.L_30:
        /*0058*/ 	.byte	0x03, 0x50
        /*005a*/ 	.short	0x0000


	//----- nvinfo : EIATTR_MAXREG_COUNT
	.align		4
        /*005c*/ 	.byte	0x03, 0x1b
        /*005e*/ 	.short	0x00ff


	//----- nvinfo : EIATTR_MERCURY_ISA_VERSION
	.align		4
        /*0060*/ 	.byte	0x03, 0x5f
        /*0062*/ 	.short	0x0101


	//----- nvinfo : EIATTR_VRC_CTA_INIT_COUNT
	.align		4
        /*0064*/ 	.byte	0x02, 0x4a
	.zero		1
	.zero		1


	//----- nvinfo : EIATTR_EXIT_INSTR_OFFSETS
	.align		4
        /*0068*/ 	.byte	0x04, 0x1c
        /*006a*/ 	.short	(.L_32 - .L_31)


	//   ....[0]....
.L_31:
        /*006c*/ 	.word	0x000000c0


	//   ....[1]....
        /*0070*/ 	.word	0x00000da0


	//   ....[2]....
        /*0074*/ 	.word	0x00000e30


	//----- nvinfo : EIATTR_CRS_STACK_SIZE
	.align		4
.L_32:
        /*0078*/ 	.byte	0x04, 0x1e
        /*007a*/ 	.short	(.L_34 - .L_33)
.L_33:
        /*007c*/ 	.word	0x00000000


	//----- nvinfo : EIATTR_CBANK_PARAM_SIZE
	.align		4
.L_34:
        /*0080*/ 	.byte	0x03, 0x19
        /*0082*/ 	.short	0x0024


	//----- nvinfo : EIATTR_PARAM_CBANK
	.align		4
        /*0084*/ 	.byte	0x04, 0x0a
        /*0086*/ 	.short	(.L_36 - .L_35)
	.align		4
.L_35:
        /*0088*/ 	.word	index@(.nv.constant0._Z10initializePfS_P4antsP6citiesi)
        /*008c*/ 	.short	0x0380
        /*008e*/ 	.short	0x0024


	//----- nvinfo : EIATTR_SW_WAR
	.align		4
.L_36:
        /*0090*/ 	.byte	0x04, 0x36
        /*0092*/ 	.short	(.L_38 - .L_37)
.L_37:
        /*0094*/ 	.word	0x00000008
.L_38:


//--------------------- .nv.callgraph             --------------------------
	.section	.nv.callgraph,"",@"SHT_CUDA_CALLGRAPH"
	.align	4
	.sectionentsize	8
	.align		4
        /*0000*/ 	.word	0x00000000
	.align		4
        /*0004*/ 	.word	0xffffffff
	.align		4
        /*0008*/ 	.word	0x00000000
	.align		4
        /*000c*/ 	.word	0xfffffffe
	.align		4
        /*0010*/ 	.word	0x00000000
	.align		4
        /*0014*/ 	.word	0xfffffffd
	.align		4
        /*0018*/ 	.word	0x00000000
	.align		4
        /*001c*/ 	.word	0xfffffffc


//--------------------- .nv.constant4             --------------------------
	.section	.nv.constant4,"a",@progbits
	.align	8
	.align		8
.nv.constant4:
        /*0000*/ 	.dword	precalc_xorwow_matrix
	.align		8
        /*0008*/ 	.dword	precalc_xorwow_offset_matrix
	.align		8
        /*0010*/ 	.dword	mrg32k3aM1
	.align		8
        /*0018*/ 	.dword	mrg32k3aM2
	.align		8
        /*0020*/ 	.dword	mrg32k3aM1SubSeq
	.align		8
        /*0028*/ 	.dword	mrg32k3aM2SubSeq
	.align		8
        /*0030*/ 	.dword	mrg32k3aM1Seq
	.align		8
        /*0038*/ 	.dword	mrg32k3aM2Seq


//--------------------- .nv.constant3             --------------------------
	.section	.nv.constant3,"a",@progbits
	.align	8
.nv.constant3:
	.type		__cr_lgamma_table,@object
	.size		__cr_lgamma_table,(.L_8 - __cr_lgamma_table)
__cr_lgamma_table:
        /*0000*/ 	.byte	0x00, 0x00, 0x00, 0x00, 0x00, 0x00, 0x00, 0x00, 0x00, 0x00, 0x00, 0x00, 0x00, 0x00, 0x00, 0x00
        /*0010*/ 	.byte	0xef, 0x39, 0xfa, 0xfe, 0x42, 0x2e, 0xe6, 0x3f, 0x02, 0x20, 0x2a, 0xfa, 0x0b, 0xab, 0xfc, 0x3f
        /*0020*/ 	.byte	0xf9, 0x2c, 0x92, 0x7c, 0xa7, 0x6c, 0x09, 0x40, 0xc9, 0x79, 0x44, 0x3c, 0x64, 0x26, 0x13, 0x40
        /*0030*/ 	.byte	0xca, 0x01, 0xcf, 0x3a, 0x27, 0x51, 0x1a, 0x40, 0x30, 0xcc, 0x2d, 0xf3, 0xe1, 0x0c, 0x21, 0x40
        /*0040*/ 	.byte	0x0d, 0xb7, 0xfc, 0x82, 0x8e, 0x35, 0x25, 0x40
.L_8:


//--------------------- .text._Z10initializePfS_P4antsP6citiesi --------------------------
	.section	.text._Z10initializePfS_P4antsP6citiesi,"ax",@progbits
	.align	128
        .global         _Z10initializePfS_P4antsP6citiesi
        .type           _Z10initializePfS_P4antsP6citiesi,@function
        .size           _Z10initializePfS_P4antsP6citiesi,(.L_x_16 - _Z10initializePfS_P4antsP6citiesi)
        .other          _Z10initializePfS_P4antsP6citiesi,@"STO_CUDA_ENTRY STV_DEFAULT"
_Z10initializePfS_P4antsP6citiesi:
.text._Z10initializePfS_P4antsP6citiesi:
[----:B------:R-:W-:Y:S01]  /*0000*/  LDC R1, c[0x0][0x37c] ;  /* 0x0000df00ff017b82 */ /* 0x000fe20000000800 */
[----:B------:R-:W0:Y:S07]  /*0010*/  S2R R0, SR_TID.X ;  /* 0x0000000000007919 */ /* 0x000e2e0000002100 */
[----:B------:R-:W0:Y:S01]  /*0020*/  LDC R3, c[0x0][0x360] ;  /* 0x0000d800ff037b82 */ /* 0x000e220000000800 */
[----:B------:R-:W1:Y:S01]  /*0030*/  LDCU UR6, c[0x0][0x3a0] ;  /* 0x00007400ff0677ac */ /* 0x000e620008000800 */
[----:B------:R-:W2:Y:S06]  /*0040*/  S2R R5, SR_TID.Y ;  /* 0x0000000000057919 */ /* 0x000eac0000002200 */
[----:B------:R-:W0:Y:S08]  /*0050*/  S2UR UR4, SR_CTAID.X ;  /* 0x00000000000479c3 */ /* 0x000e300000002500 */
[----:B------:R-:W2:Y:S08]  /*0060*/  S2UR UR5, SR_CTAID.Y ;  /* 0x00000000000579c3 */ /* 0x000eb00000002600 */
[----:B------:R-:W2:Y:S01]  /*0070*/  LDC R2, c[0x0][0x364] ;  /* 0x0000d900ff027b82 */ /* 0x000ea20000000800 */
[----:B0-----:R-:W-:-:S02]  /*0080*/  IMAD R3, R3, UR4, R0 ;  /* 0x0000000403037c24 */ /* 0x001fc4000f8e0200 */
[----:B--2---:R-:W-:-:S05]  /*0090*/  IMAD R2, R2, UR5, R5 ;  /* 0x0000000502027c24 */ /* 0x004fca000f8e0205 */
[----:B------:R-:W-:-:S04]  /*00a0*/  VIMNMX R0, PT, PT, R3, R2, !PT ;  /* 0x0000000203007248 */ /* 0x000fc80007fe0100 */
[----:B-1----:R-:W-:-:S13]  /*00b0*/  ISETP.GE.AND P0, PT, R0, UR6, PT ;  /* 0x0000000600007c0c */ /* 0x002fda000bf06270 */
[----:B------:R-:W-:Y:S05]  /*00c0*/  @P0 EXIT ;  /* 0x000000000000094d */ /* 0x000fea0003800000 */
[----:B------:R-:W0:Y:S01]  /*00d0*/  I2F.F64.U32 R6, UR6 ;  /* 0x0000000600067d12 */ /* 0x000e220008201800 */
[----:B------:R-:W1:Y:S01]  /*00e0*/  LDC.64 R12, c[0x0][0x380] ;  /* 0x0000e000ff0c7b82 */ /* 0x000e620000000a00 */
[----:B------:R-:W2:Y:S01]  /*00f0*/  LDCU.64 UR4, c[0x0][0x358] ;  /* 0x00006b00ff0477ac */ /* 0x000ea20008000a00 */
[----:B------:R-:W-:-:S05]  /*0100*/  IMAD R0, R2, UR6, R3 ;  /* 0x0000000602007c24 */ /* 0x000fca000f8e0203 */
[----:B0-----:R-:W0:Y:S01]  /*0110*/  MUFU.RCP64H R9, R7 ;  /* 0x0000000700097308 */ /* 0x001e220000001800 */
[----:B------:R-:W-:-:S04]  /*0120*/  IADD3 R8, PT, PT, R7, 0x300402, RZ ;  /* 0x0030040207087810 */ /* 0x000fc80007ffe0ff */
[----:B------:R-:W-:Y:S02]  /*0130*/  FSETP.GEU.AND P0, PT, |R8|, 5.8789094863358348022e-39, PT ;  /* 0x004004020800780b */ /* 0x000fe40003f0e200 */
[----:B0-----:R-:W-:-:S08]  /*0140*/  DFMA R4, -R6, R8, 1 ;  /* 0x3ff000000604742b */ /* 0x001fd00000000108 */
[----:B------:R-:W-:Y:S01]  /*0150*/  DFMA R10, R4, R4, R4 ;  /* 0x00000004040a722b */ /* 0x000fe20000000004 */
[----:B-1----:R-:W-:-:S05]  /*0160*/  IMAD.WIDE R4, R0, 0x4, R12 ;  /* 0x0000000400047825 */ /* 0x002fca00078e020c */
[----:B--2---:R0:W-:Y:S02]  /*0170*/  STG.E desc[UR4][R4.64], RZ ;  /* 0x000000ff04007986 */ /* 0x0041e4000c101904 */
[----:B------:R-:W-:-:S08]  /*0180*/  DFMA R10, R8, R10, R8 ;  /* 0x0000000a080a722b */ /* 0x000fd00000000008 */
[----:B------:R-:W-:-:S08]  /*0190*/  DFMA R12, -R6, R10, 1 ;  /* 0x3ff00000060c742b */ /* 0x000fd0000000010a */
[----:B------:R-:W-:Y:S01]  /*01a0*/  DFMA R10, R10, R12, R10 ;  /* 0x0000000c0a0a722b */ /* 0x000fe2000000000a */
[----:B0-----:R-:W-:Y:S10]  /*01b0*/  @P0 BRA `(.L_x_0) ;  /* 0x0000000000100947 */ /* 0x001ff40003800000 */
[----:B------:R-:W-:-:S04]  /*01c0*/  LOP3.LUT R8, R7, 0x7fffffff, RZ, 0xc0, !PT ;  /* 0x7fffffff07087812 */ /* 0x000fc800078ec0ff */
[----:B------:R-:W-:Y:S02]  /*01d0*/  IADD3 R12, PT, PT, R8, -0x100000, RZ ;  /* 0xfff00000080c7810 */ /* 0x000fe40007ffe0ff */
[----:B------:R-:W-:-:S07]  /*01e0*/  MOV R8, 0x200 ;  /* 0x0000020000087802 */ /* 0x000fce0000000f00 */
[----:B------:R-:W-:Y:S05]  /*01f0*/  CALL.REL.NOINC `($__internal_0_$__cuda_sm20_dblrcp_rn_slowpath_v3) ;  /* 0x0000000c00107944 */ /* 0x000fea0003c00000 */
.L_x_0:
[----:B------:R-:W0:Y:S01]  /*0200*/  LDC.64 R6, c[0x0][0x388] ;  /* 0x0000e200ff067b82 */ /* 0x000e220000000a00 */
[----:B------:R-:W1:Y:S01]  /*0210*/  F2F.F32.F64 R11, R10 ;  /* 0x0000000a000b7310 */ /* 0x000e620000301000 */
[----:B------:R-:W-:Y:S01]  /*0220*/  ISETP.NE.AND P0, PT, R2, R3, PT ;  /* 0x000000030200720c */ /* 0x000fe20003f05270 */
[----:B------:R-:W-:Y:S01]  /*0230*/  BSSY.RECONVERGENT B0, `(.L_x_1) ;  /* 0x00000ad000007945 */ /* 0x000fe20003800200 */
[----:B0-----:R-:W-:-:S05]  /*0240*/  IMAD.WIDE R6, R0, 0x4, R6 ;  /* 0x0000000400067825 */ /* 0x001fca00078e0206 */
[----:B-1----:R0:W-:Y:S06]  /*0250*/  STG.E desc[UR4][R6.64], R11 ;  /* 0x0000000b06007986 */ /* 0x0021ec000c101904 */
[----:B------:R-:W-:Y:S05]  /*0260*/  @!P0 BRA `(.L_x_2) ;  /* 0x0000000800a48947 */ /* 0x000fea0003800000 */
[----:B------:R-:W0:Y:S02]  /*0270*/  LDC.64 R12, c[0x0][0x398] ;  /* 0x0000e600ff0c7b82 */ /* 0x000e240000000a00 */
[----:B0-----:R-:W-:-:S04]  /*0280*/  IMAD.WIDE.U32 R10, R2, 0x8, R12 ;  /* 0x00000008020a7825 */ /* 0x001fc800078e000c */
[----:B------:R-:W-:Y:S01]  /*0290*/  IMAD.WIDE R12, R3, 0x8, R12 ;  /* 0x00000008030c7825 */ /* 0x000fe200078e020c */
[----:B------:R-:W2:Y:S04]  /*02a0*/  LDG.E R8, desc[UR4][R10.64] ;  /* 0x000000040a087981 */ /* 0x000ea8000c1e1900 */
[----:B------:R-:W2:Y:S04]  /*02b0*/  LDG.E R7, desc[UR4][R12.64] ;  /* 0x000000040c077981 */ /* 0x000ea8000c1e1900 */
[----:B------:R0:W3:Y:S04]  /*02c0*/  LDG.E R0, desc[UR4][R10.64+0x4] ;  /* 0x000004040a007981 */ /* 0x0000e8000c1e1900 */
[----:B------:R-:W3:Y:S01]  /*02d0*/  LDG.E R9, desc[UR4][R12.64+0x4] ;  /* 0x000004040c097981 */ /* 0x000ee2000c1e1900 */
[----:B------:R-:W-:Y:S01]  /*02e0*/  BSSY.RECONVERGENT B1, `(.L_x_3) ;  /* 0x000004c000017945 */ /* 0x000fe20003800200 */
[----:B------:R-:W-:Y:S01]  /*02f0*/  MOV R6, 0x3f800000 ;  /* 0x3f80000000067802 */ /* 0x000fe20000000f00 */
[----:B0-----:R-:W-:Y:S01]  /*0300*/  HFMA2 R11, -RZ, RZ, 1.875, 0 ;  /* 0x3f800000ff0b7431 */ /* 0x001fe200000001ff */
[----:B--2---:R-:W-:-:S02]  /*0310*/  IADD3 R8, PT, PT, R8, -R7, RZ ;  /* 0x8000000708087210 */ /* 0x004fc40007ffe0ff */
[----:B---3--:R-:W-:Y:S02]  /*0320*/  IADD3 R0, PT, PT, R0, -R9, RZ ;  /* 0x8000000900007210 */ /* 0x008fe40007ffe0ff */
[----:B------:R-:W-:-:S04]  /*0330*/  IABS R9, R8 ;  /* 0x0000000800097213 */ /* 0x000fc80000000000 */
[----:B------:R-:W-:Y:S02]  /*0340*/  ISETP.NE.AND P0, PT, R9, 0x1, PT ;  /* 0x000000010900780c */ /* 0x000fe40003f05270 */
[----:B------:R-:W-:-:S04]  /*0350*/  IABS R7, R0 ;  /* 0x0000000000077213 */ /* 0x000fc80000000000 */
[----:B------:R-:W-:-:S07]  /*0360*/  ISETP.NE.AND P1, PT, R7, 0x1, PT ;  /* 0x000000010700780c */ /* 0x000fce0003f25270 */
[----:B------:R-:W-:Y:S06]  /*0370*/  @!P0 BRA `(.L_x_4) ;  /* 0x0000000400088947 */ /* 0x000fec0003800000 */
[----:B------:R-:W-:-:S04]  /*0380*/  I2FP.F32.S32 R9, R9 ;  /* 0x0000000900097245 */ /* 0x000fc80000201400 */
[----:B------:R-:W-:-:S13]  /*0390*/  FSETP.NAN.AND P0, PT, |R9|, |R9|, PT ;  /* 0x400000090900720b */ /* 0x000fda0003f08200 */
[----:B------:R-:W-:Y:S01]  /*03a0*/  @P0 FADD R11, R9, 2 ;  /* 0x40000000090b0421 */ /* 0x000fe20000000000 */
[----:B------:R-:W-:Y:S06]  /*03b0*/  @P0 BRA `(.L_x_4) ;  /* 0x0000000000f80947 */ /* 0x000fec0003800000 */
[C---:B------:R-:W-:Y:S01]  /*03c0*/  FMUL R10, |R9|.reuse, 16777216 ;  /* 0x4b800000090a7820 */ /* 0x040fe20000400200 */
[C---:B------:R-:W-:Y:S02]  /*03d0*/  FSETP.GEU.AND P0, PT, |R9|.reuse, 1.175494350822287508e-38, PT ;  /* 0x008000000900780b */ /* 0x040fe40003f0e200 */
[----:B------:R-:W-:Y:S02]  /*03e0*/  MOV R17, 0x3a2c32e4 ;  /* 0x3a2c32e400117802 */ /* 0x000fe40000000f00 */
[----:B------:R-:W-:Y:S02]  /*03f0*/  FSEL R10, R10, |R9|, !P0 ;  /* 0x400000090a0a7208 */ /* 0x000fe40004000000 */
[----:B------:R-:W-:Y:S02]  /*0400*/  FSEL R12, RZ, -24, P0 ;  /* 0xc1c00000ff0c7808 */ /* 0x000fe40000000000 */
[----:B------:R-:W-:Y:S02]  /*0410*/  IADD3 R11, PT, PT, R10, -0x3f3504f3, RZ ;  /* 0xc0cafb0d0a0b7810 */ /* 0x000fe40007ffe0ff */
[----:B------:R-:W-:-:S02]  /*0420*/  FSETP.NEU.AND P0, PT, |R9|, +INF , PT ;  /* 0x7f8000000900780b */ /* 0x000fc40003f0d200 */
[----:B------:R-:W-:Y:S02]  /*0430*/  LOP3.LUT R11, R11, 0xff800000, RZ, 0xc0, !PT ;  /* 0xff8000000b0b7812 */ /* 0x000fe400078ec0ff */
[----:B------:R-:W-:Y:S02]  /*0440*/  ISETP.NE.AND P0, PT, R8, RZ, P0 ;  /* 0x000000ff0800720c */ /* 0x000fe40000705270 */
[-C--:B------:R-:W-:Y:S02]  /*0450*/  IADD3 R10, PT, PT, R10, -R11.reuse, RZ ;  /* 0x8000000b0a0a7210 */ /* 0x080fe40007ffe0ff */
[----:B------:R-:W-:-:S03]  /*0460*/  I2FP.F32.S32 R11, R11 ;  /* 0x0000000b000b7245 */ /* 0x000fc60000201400 */
[C---:B------:R-:W-:Y:S01]  /*0470*/  FADD R14, R10.reuse, 1 ;  /* 0x3f8000000a0e7421 */ /* 0x040fe20000000000 */
[----:B------:R-:W-:-:S04]  /*0480*/  FADD R15, R10, -1 ;  /* 0xbf8000000a0f7421 */ /* 0x000fc80000000000 */
[----:B------:R-:W-:Y:S01]  /*0490*/  FADD R13, R15, R15 ;  /* 0x0000000f0f0d7221 */ /* 0x000fe20000000000 */
[----:B------:R-:W0:Y:S01]  /*04a0*/  MUFU.RCP R14, R14 ;  /* 0x0000000e000e7308 */ /* 0x000e220000001000 */
[----:B------:R-:W-:Y:S02]  /*04b0*/  @!P0 FADD R9, R9, R9 ;  /* 0x0000000909098221 */ /* 0x000fe40000000000 */
[----:B0-----:R-:W-:Y:S01]  /*04c0*/  FMUL R10, R14, R13 ;  /* 0x0000000d0e0a7220 */ /* 0x001fe20000400000 */
[----:B------:R-:W-:-:S03]  /*04d0*/  FFMA R13, R11, 1.1920928955078125e-07, R12 ;  /* 0x340000000b0d7823 */ /* 0x000fc6000000000c */
[----:B------:R-:W-:Y:S01]  /*04e0*/  FADD R16, R15, -R10 ;  /* 0x8000000a0f107221 */ /* 0x000fe20000000000 */
[CC--:B------:R-:W-:Y:S01]  /*04f0*/  FMUL R12, R10.reuse, R10.reuse ;  /* 0x0000000a0a0c7220 */ /* 0x0c0fe20000400000 */
[----:B------:R-:W-:Y:S02]  /*0500*/  FFMA R11, R10, 1.4426950216293334961, R13 ;  /* 0x3fb8aa3b0a0b7823 */ /* 0x000fe4000000000d */
[----:B------:R-:W-:Y:S01]  /*0510*/  FADD R16, R16, R16 ;  /* 0x0000001010107221 */ /* 0x000fe20000000000 */
[C---:B------:R-:W-:Y:S01]  /*0520*/  FFMA R17, R12.reuse, R17, 0.0032181653659790754318 ;  /* 0x3b52e7db0c117423 */ /* 0x040fe20000000011 */
[----:B------:R-:W-:Y:S02]  /*0530*/  FADD R13, R13, -R11 ;  /* 0x8000000b0d0d7221 */ /* 0x000fe40000000000 */
[----:B------:R-:W-:Y:S01]  /*0540*/  FFMA R15, R15, -R10, R16 ;  /* 0x8000000a0f0f7223 */ /* 0x000fe20000000010 */
[----:B------:R-:W-:Y:S01]  /*0550*/  FFMA R17, R12, R17, 0.018033718690276145935 ;  /* 0x3c93bb730c117423 */ /* 0x000fe20000000011 */
[----:B------:R-:W-:-:S02]  /*0560*/  FFMA R16, R10, 1.4426950216293334961, R13 ;  /* 0x3fb8aa3b0a107823 */ /* 0x000fc4000000000d */
[----:B------:R-:W-:Y:S01]  /*0570*/  FMUL R15, R14, R15 ;  /* 0x0000000f0e0f7220 */ /* 0x000fe20000400000 */
[----:B------:R-:W-:-:S03]  /*0580*/  FFMA R17, R12, R17, 0.12022458761930465698 ;  /* 0x3df6384f0c117423 */ /* 0x000fc60000000011 */
[----:B------:R-:W-:Y:S01]  /*0590*/  FFMA R13, R15, 1.4426950216293334961, R16 ;  /* 0x3fb8aa3b0f0d7823 */ /* 0x000fe20000000010 */
[----:B------:R-:W-:-:S03]  /*05a0*/  FMUL R17, R12, R17 ;  /* 0x000000110c117220 */ /* 0x000fc60000400000 */
[----:B------:R-:W-:Y:S01]  /*05b0*/  FFMA R14, R10, 1.9251366722983220825e-08, R13 ;  /* 0x32a55e340a0e7823 */ /* 0x000fe2000000000d */
[----:B------:R-:W-:-:S04]  /*05c0*/  FMUL R12, R17, 3 ;  /* 0x40400000110c7820 */ /* 0x000fc80000400000 */
[----:B------:R-:W-:Y:S01]  /*05d0*/  FFMA R12, R15, R12, R14 ;  /* 0x0000000c0f0c7223 */ /* 0x000fe2000000000e */
[----:B------:R-:W-:-:S03]  /*05e0*/  HFMA2 R15, -RZ, RZ, 0.64013671875, -15.109375 ;  /* 0x391fcb8eff0f7431 */ /* 0x000fc600000001ff */
[----:B------:R-:W-:-:S04]  /*05f0*/  FFMA R12, R10, R17, R12 ;  /* 0x000000110a0c7223 */ /* 0x000fc8000000000c */
[----:B------:R-:W-:-:S04]  /*0600*/  FADD R10, R11, R12 ;  /* 0x0000000c0b0a7221 */ /* 0x000fc80000000000 */
[----:B------:R-:W-:Y:S01]  /*0610*/  FMUL R13, R10, 2 ;  /* 0x400000000a0d7820 */ /* 0x000fe20000400000 */
[----:B------:R-:W-:-:S03]  /*0620*/  FADD R11, -R11, R10 ;  /* 0x0000000a0b0b7221 */ /* 0x000fc60000000100 */
[----:B------:R-:W0:Y:S01]  /*0630*/  FRND R14, R13 ;  /* 0x0000000d000e7307 */ /* 0x000e220000201000 */
[----:B------:R-:W-:Y:S01]  /*0640*/  FADD R11, R12, -R11 ;  /* 0x8000000b0c0b7221 */ /* 0x000fe20000000000 */
[----:B------:R-:W-:Y:S01]  /*0650*/  FFMA R10, R10, 2, -R13 ;  /* 0x400000000a0a7823 */ /* 0x000fe2000000080d */
[----:B------:R-:W-:-:S03]  /*0660*/  FSETP.GT.AND P3, PT, |R13|, 152, PT ;  /* 0x431800000d00780b */ /* 0x000fc60003f64200 */
[----:B------:R-:W-:Y:S01]  /*0670*/  FFMA R11, R11, 2, R10 ;  /* 0x400000000b0b7823 */ /* 0x000fe2000000000a */
[----:B0-----:R-:W-:Y:S01]  /*0680*/  FADD R10, R13, -R14 ;  /* 0x8000000e0d0a7221 */ /* 0x001fe20000000000 */
[----:B------:R-:W-:-:S03]  /*0690*/  FSETP.GT.AND P2, PT, R14, RZ, PT ;  /* 0x000000ff0e00720b */ /* 0x000fc60003f44000 */
[----:B------:R-:W-:Y:S01]  /*06a0*/  FADD R10, R10, R11 ;  /* 0x0000000b0a0a7221 */ /* 0x000fe20000000000 */
[----:B------:R-:W-:Y:S02]  /*06b0*/  SEL R8, RZ, 0x83000000, P2 ;  /* 0x83000000ff087807 */ /* 0x000fe40001000000 */
[----:B------:R-:W-:Y:S01]  /*06c0*/  FSETP.GEU.AND P2, PT, R13, RZ, PT ;  /* 0x000000ff0d00720b */ /* 0x000fe20003f4e000 */
[----:B------:R-:W-:Y:S01]  /*06d0*/  FFMA R11, R10, R15, 0.0013391353422775864601 ;  /* 0x3aaf85ed0a0b7423 */ /* 0x000fe2000000000f */
[----:B------:R-:W-:-:S03]  /*06e0*/  IADD3 R12, PT, PT, R8, 0x7f000000, RZ ;  /* 0x7f000000080c7810 */ /* 0x000fc60007ffe0ff */
[C---:B------:R-:W-:Y:S02]  /*06f0*/  FFMA R15, R10.reuse, R11, 0.0096188392490148544312 ;  /* 0x3c1d98560a0f7423 */ /* 0x040fe4000000000b */
[----:B------:R-:W0:Y:S02]  /*0700*/  F2I.NTZ R11, R13 ;  /* 0x0000000d000b7305 */ /* 0x000e240000203100 */
[----:B------:R-:W-:-:S04]  /*0710*/  FFMA R15, R10, R15, 0.055503588169813156128 ;  /* 0x3d6357bb0a0f7423 */ /* 0x000fc8000000000f */
[----:B------:R-:W-:-:S04]  /*0720*/  FFMA R15, R10, R15, 0.24022644758224487305 ;  /* 0x3e75fdec0a0f7423 */ /* 0x000fc8000000000f */
[----:B------:R-:W-:-:S04]  /*0730*/  FFMA R15, R10, R15, 0.69314718246459960938 ;  /* 0x3f3172180a0f7423 */ /* 0x000fc8000000000f */
[----:B------:R-:W-:Y:S01]  /*0740*/  FFMA R15, R10, R15, 1 ;  /* 0x3f8000000a0f7423 */ /* 0x000fe2000000000f */
[----:B0-----:R-:W-:Y:S02]  /*0750*/  LEA R8, R11, -R8, 0x17 ;  /* 0x800000080b087211 */ /* 0x001fe400078eb8ff */
[----:B------:R-:W-:Y:S01]  /*0760*/  FSEL R11, RZ, +INF , !P2 ;  /* 0x7f800000ff0b7808 */ /* 0x000fe20005000000 */
[----:B------:R-:W-:-:S04]  /*0770*/  FMUL R15, R12, R15 ;  /* 0x0000000f0c0f7220 */ /* 0x000fc80000400000 */
[----:B------:R-:W-:Y:S01]  /*0780*/  @!P3 FMUL R11, R8, R15 ;  /* 0x0000000f080bb220 */ /* 0x000fe20000400000 */
[----:B------:R-:W-:-:S07]  /*0790*/  @!P0 LOP3.LUT R11, R9, 0x7fffffff, RZ, 0xc0, !PT ;  /* 0x7fffffff090b8812 */ /* 0x000fce00078ec0ff */
.L_x_4:
[----:B------:R-:W-:Y:S05]  /*07a0*/  BSYNC.RECONVERGENT B1 ;  /* 0x0000000000017941 */ /* 0x000fea0003800200 */
.L_x_3:
[----:B------:R-:W-:Y:S04]  /*07b0*/  BSSY.RECONVERGENT B1, `(.L_x_5) ;  /* 0x0000044000017945 */ /* 0x000fe80003800200 */
[----:B------:R-:W-:Y:S05]  /*07c0*/  @!P1 BRA `(.L_x_6) ;  /* 0x0000000400089947 */ /* 0x000fea0003800000 */
[----:B------:R-:W-:-:S04]  /*07d0*/  I2FP.F32.S32 R7, R7 ;  /* 0x0000000700077245 */ /* 0x000fc80000201400 */
[----:B------:R-:W-:-:S13]  /*07e0*/  FSETP.NAN.AND P0, PT, |R7|, |R7|, PT ;  /* 0x400000070700720b */ /* 0x000fda0003f08200 */
[----:B------:R-:W-:Y:S01]  /*07f0*/  @P0 FADD R6, R7, 2 ;  /* 0x4000000007060421 */ /* 0x000fe20000000000 */
[----:B------:R-:W-:Y:S06]  /*0800*/  @P0 BRA `(.L_x_6) ;  /* 0x0000000000f80947 */ /* 0x000fec0003800000 */
[C---:B------:R-:W-:Y:S01]  /*0810*/  FMUL R6, |R7|.reuse, 16777216 ;  /* 0x4b80000007067820 */ /* 0x040fe20000400200 */
[----:B------:R-:W-:-:S04]  /*0820*/  FSETP.GEU.AND P0, PT, |R7|, 1.175494350822287508e-38, PT ;  /* 0x008000000700780b */ /* 0x000fc80003f0e200 */
[----:B------:R-:W-:-:S04]  /*0830*/  FSEL R6, R6, |R7|, !P0 ;  /* 0x4000000706067208 */ /* 0x000fc80004000000 */
[----:B------:R-:W-:-:S04]  /*0840*/  IADD3 R8, PT, PT, R6, -0x3f3504f3, RZ ;  /* 0xc0cafb0d06087810 */ /* 0x000fc80007ffe0ff */
[----:B------:R-:W-:-:S04]  /*0850*/  LOP3.LUT R9, R8, 0xff800000, RZ, 0xc0, !PT ;  /* 0xff80000008097812 */ /* 0x000fc800078ec0ff */
[-C--:B------:R-:W-:Y:S02]  /*0860*/  IADD3 R6, PT, PT, R6, -R9.reuse, RZ ;  /* 0x8000000906067210 */ /* 0x080fe40007ffe0ff */
[----:B------:R-:W-:-:S03]  /*0870*/  I2FP.F32.S32 R9, R9 ;  /* 0x0000000900097245 */ /* 0x000fc60000201400 */
[C---:B------:R-:W-:Y:S01]  /*0880*/  FADD R10, R6.reuse, 1 ;  /* 0x3f800000060a7421 */ /* 0x040fe20000000000 */
[----:B------:R-:W-:Y:S01]  /*0890*/  FADD R13, R6, -1 ;  /* 0xbf800000060d7421 */ /* 0x000fe20000000000 */
[----:B------:R-:W-:Y:S02]  /*08a0*/  FSEL R6, RZ, -24, P0 ;  /* 0xc1c00000ff067808 */ /* 0x000fe40000000000 */
[----:B------:R-:W-:Y:S01]  /*08b0*/  FSETP.NEU.AND P0, PT, |R7|, +INF , PT ;  /* 0x7f8000000700780b */ /* 0x000fe20003f0d200 */
[----:B------:R-:W-:Y:S01]  /*08c0*/  FADD R15, R13, R13 ;  /* 0x0000000d0d0f7221 */ /* 0x000fe20000000000 */
[----:B------:R-:W0:Y:S01]  /*08d0*/  MUFU.RCP R10, R10 ;  /* 0x0000000a000a7308 */ /* 0x000e220000001000 */
[----:B------:R-:W-:Y:S01]  /*08e0*/  FFMA R9, R9, 1.1920928955078125e-07, R6 ;  /* 0x3400000009097823 */ /* 0x000fe20000000006 */
[----:B------:R-:W-:-:S13]  /*08f0*/  ISETP.NE.AND P0, PT, R0, RZ, P0 ;  /* 0x000000ff0000720c */ /* 0x000fda0000705270 */
[----:B------:R-:W-:Y:S01]  /*0900*/  @!P0 FADD R7, R7, R7 ;  /* 0x0000000707078221 */ /* 0x000fe20000000000 */
[----:B0-----:R-:W-:Y:S01]  /*0910*/  FMUL R8, R10, R15 ;  /* 0x0000000f0a087220 */ /* 0x001fe20000400000 */
[----:B------:R-:W-:-:S03]  /*0920*/  MOV R15, 0x3a2c32e4 ;  /* 0x3a2c32e4000f7802 */ /* 0x000fc60000000f00 */
        /* <DEDUP_REMOVED lines=15> */
[----:B------:R-:W-:-:S04]  /*0a20*/  FFMA R10, R13, R10, R12 ;  /* 0x0000000a0d0a7223 */ /* 0x000fc8000000000c */
[----:B------:R-:W-:-:S04]  /*0a30*/  FFMA R15, R8, R15, R10 ;  /* 0x0000000f080f7223 */ /* 0x000fc8000000000a */
[----:B------:R-:W-:-:S04]  /*0a40*/  FADD R9, R6, R15 ;  /* 0x0000000f06097221 */ /* 0x000fc80000000000 */
[----:B------:R-:W-:Y:S01]  /*0a50*/  FMUL R8, R9, 2 ;  /* 0x4000000009087820 */ /* 0x000fe20000400000 */
[----:B------:R-:W-:-:S03]  /*0a60*/  FADD R6, -R6, R9 ;  /* 0x0000000906067221 */ /* 0x000fc60000000100 */
[----:B------:R-:W0:Y:S01]  /*0a70*/  FRND R13, R8 ;  /* 0x00000008000d7307 */ /* 0x000e220000201000 */
[----:B------:R-:W-:Y:S01]  /*0a80*/  FADD R6, R15, -R6 ;  /* 0x800000060f067221 */ /* 0x000fe20000000000 */
[----:B------:R-:W-:Y:S01]  /*0a90*/  FFMA R9, R9, 2, -R8 ;  /* 0x4000000009097823 */ /* 0x000fe20000000808 */
[----:B------:R-:W-:Y:S01]  /*0aa0*/  HFMA2 R15, -RZ, RZ, 0.64013671875, -15.109375 ;  /* 0x391fcb8eff0f7431 */ /* 0x000fe200000001ff */
[----:B------:R-:W-:Y:S02]  /*0ab0*/  FSETP.GT.AND P2, PT, |R8|, 152, PT ;  /* 0x431800000800780b */ /* 0x000fe40003f44200 */
        /* <DEDUP_REMOVED lines=19> */
.L_x_6:
[----:B------:R-:W-:Y:S05]  /*0bf0*/  BSYNC.RECONVERGENT B1 ;  /* 0x0000000000017941 */ /* 0x000fea0003800200 */
.L_x_5:
[----:B------:R-:W-:Y:S01]  /*0c00*/  FADD R0, R6, R11 ;  /* 0x0000000b06007221 */ /* 0x000fe20000000000 */
[----:B------:R-:W-:Y:S03]  /*0c10*/  BSSY.RECONVERGENT B1, `(.L_x_7) ;  /* 0x000000d000017945 */ /* 0x000fe60003800200 */
[----:B------:R0:W1:Y:S01]  /*0c20*/  MUFU.RSQ R9, R0 ;  /* 0x0000000000097308 */ /* 0x0000620000001400 */
[----:B------:R-:W-:-:S04]  /*0c30*/  IADD3 R6, PT, PT, R0, -0xd000000, RZ ;  /* 0xf300000000067810 */ /* 0x000fc80007ffe0ff */
[----:B------:R-:W-:-:S13]  /*0c40*/  ISETP.GT.U32.AND P0, PT, R6, 0x727fffff, PT ;  /* 0x727fffff0600780c */ /* 0x000fda0003f04070 */
[----:B01----:R-:W-:Y:S05]  /*0c50*/  @!P0 BRA `(.L_x_8) ;  /* 0x0000000000108947 */ /* 0x003fea0003800000 */
[----:B------:R-:W-:-:S07]  /*0c60*/  MOV R11, 0xc80 ;  /* 0x00000c80000b7802 */ /* 0x000fce0000000f00 */
[----:B------:R-:W-:Y:S05]  /*0c70*/  CALL.REL.NOINC `($__internal_1_$__cuda_sm20_sqrt_rn_f32_slowpath) ;  /* 0x0000000400047944 */ /* 0x000fea0003c00000 */
[----:B------:R-:W-:Y:S01]  /*0c80*/  MOV R7, R0 ;  /* 0x0000000000077202 */ /* 0x000fe20000000f00 */
[----:B------:R-:W-:Y:S06]  /*0c90*/  BRA `(.L_x_9) ;  /* 0x0000000000107947 */ /* 0x000fec0003800000 */
.L_x_8:
[----:B------:R-:W-:Y:S01]  /*0ca0*/  FMUL.FTZ R7, R0, R9 ;  /* 0x0000000900077220 */ /* 0x000fe20000410000 */
[----:B------:R-:W-:-:S03]  /*0cb0*/  FMUL.FTZ R6, R9, 0.5 ;  /* 0x3f00000009067820 */ /* 0x000fc60000410000 */
[----:B------:R-:W-:-:S04]  /*0cc0*/  FFMA R0, -R7, R7, R0 ;  /* 0x0000000707007223 */ /* 0x000fc80000000100 */
[----:B------:R-:W-:-:S07]  /*0cd0*/  FFMA R7, R0, R6, R7 ;  /* 0x0000000600077223 */ /* 0x000fce0000000007 */
.L_x_9:
[----:B------:R-:W-:Y:S05]  /*0ce0*/  BSYNC.RECONVERGENT B1 ;  /* 0x0000000000017941 */ /* 0x000fea0003800200 */
.L_x_7:
[----:B------:R1:W-:Y:S02]  /*0cf0*/  STG.E desc[UR4][R4.64], R7 ;  /* 0x0000000704007986 */ /* 0x0003e4000c101904 */
.L_x_2:
[----:B------:R-:W-:Y:S05]  /*0d00*/  BSYNC.RECONVERGENT B0 ;  /* 0x0000000000007941 */ /* 0x000fea0003800200 */
.L_x_1:
[----:B-1----:R-:W1:Y:S01]  /*0d10*/  LDC.64 R4, c[0x0][0x390] ;  /* 0x0000e400ff047b82 */ /* 0x002e620000000a00 */
[----:B0-----:R-:W-:Y:S01]  /*0d20*/  MOV R11, 0xffffffff ;  /* 0xffffffff000b7802 */ /* 0x001fe20000000f00 */
[----:B-1----:R-:W-:-:S03]  /*0d30*/  IMAD.WIDE.U32 R4, R2, 0x9c58, R4 ;  /* 0x00009c5802047825 */ /* 0x002fc600078e0004 */
[----:B------:R-:W-:-:S04]  /*0d40*/  IADD3 R6, P0, PT, R4, 0xc, RZ ;  /* 0x0000000c04067810 */ /* 0x000fc80007f1e0ff */
[----:B------:R-:W-:Y:S02]  /*0d50*/  IADD3.X R7, PT, PT, RZ, R5, RZ, P0, !PT ;  /* 0x00000005ff077210 */ /* 0x000fe400007fe4ff */
[C---:B------:R-:W-:Y:S01]  /*0d60*/  ISETP.NE.AND P0, PT, R3.reuse, RZ, PT ;  /* 0x000000ff0300720c */ /* 0x040fe20003f05270 */
[----:B------:R-:W-:-:S05]  /*0d70*/  IMAD.WIDE R8, R3, 0x4, R6 ;  /* 0x0000000403087825 */ /* 0x000fca00078e0206 */
[----:B------:R0:W-:Y:S04]  /*0d80*/  STG.E desc[UR4][R8.64+0x4e20], R11 ;  /* 0x004e200b08007986 */ /* 0x0001e8000c101904 */
[----:B------:R0:W-:Y:S03]  /*0d90*/  STG.E desc[UR4][R8.64], RZ ;  /* 0x000000ff08007986 */ /* 0x0001e6000c101904 */
[----:B------:R-:W-:Y:S05]  /*0da0*/  @P0 EXIT ;  /* 0x000000000000094d */ /* 0x000fea0003800000 */
[----:B0-----:R-:W-:Y:S01]  /*0db0*/  HFMA2 R9, -RZ, RZ, 0, 5.9604644775390625e-08 ;  /* 0x00000001ff097431 */ /* 0x001fe200000001ff */
[----:B------:R-:W-:Y:S01]  /*0dc0*/  MOV R3, 0xffffffff ;  /* 0xffffffff00037802 */ /* 0x000fe20000000f00 */
[----:B------:R-:W-:Y:S01]  /*0dd0*/  IMAD.WIDE.U32 R6, R2, 0x4, R6 ;  /* 0x0000000402067825 */ /* 0x000fe200078e0006 */
[----:B------:R-:W-:Y:S04]  /*0de0*/  STG.E desc[UR4][R4.64+0x4e2c], R2 ;  /* 0x004e2c0204007986 */ /* 0x000fe8000c101904 */
[----:B------:R-:W-:Y:S04]  /*0df0*/  STG.E.64 desc[UR4][R4.64], R2 ;  /* 0x0000000204007986 */ /* 0x000fe8000c101b04 */
[----:B------:R-:W-:Y:S04]  /*0e00*/  STG.E.64 desc[UR4][R4.64+0x9c50], RZ ;  /* 0x009c50ff04007986 */ /* 0x000fe8000c101b04 */
[----:B------:R-:W-:Y:S04]  /*0e10*/  STG.E desc[UR4][R4.64+0x8], R9 ;  /* 0x0000080904007986 */ /* 0x000fe8000c101904 */
[----:B------:R-:W-:Y:S01]  /*0e20*/  STG.E desc[UR4][R6.64], R9 ;  /* 0x0000000906007986 */ /* 0x000fe2000c101904 */
[----:B------:R-:W-:Y:S05]  /*0e30*/  EXIT ;  /* 0x000000000000794d */ /* 0x000fea0003800000 */
        .weak           $__internal_0_$__cuda_sm20_dblrcp_rn_slowpath_v3
        .type           $__internal_0_$__cuda_sm20_dblrcp_rn_slowpath_v3,@function
        .size           $__internal_0_$__cuda_sm20_dblrcp_rn_slowpath_v3,($__internal_1_$__cuda_sm20_sqrt_rn_f32_slowpath - $__internal_0_$__cuda_sm20_dblrcp_rn_slowpath_v3)
$__internal_0_$__cuda_sm20_dblrcp_rn_slowpath_v3:
[----:B------:R-:W-:-:S14]  /*0e40*/  DSETP.GTU.AND P0, PT, |R6|, +INF , PT ;  /* 0x7ff000000600742a */ /* 0x000fdc0003f0c200 */
[----:B------:R-:W-:Y:S05]  /*0e50*/  @P0 BRA `(.L_x_10) ;  /* 0x00000000007c0947 */ /* 0x000fea0003800000 */
[----:B------:R-:W-:-:S04]  /*0e60*/  LOP3.LUT R9, R7, 0x7fffffff, RZ, 0xc0, !PT ;  /* 0x7fffffff07097812 */ /* 0x000fc800078ec0ff */
[----:B------:R-:W-:-:S04]  /*0e70*/  IADD3 R10, PT, PT, R9, -0x1, RZ ;  /* 0xffffffff090a7810 */ /* 0x000fc80007ffe0ff */
[----:B------:R-:W-:-:S13]  /*0e80*/  ISETP.GE.U32.AND P0, PT, R10, 0x7fefffff, PT ;  /* 0x7fefffff0a00780c */ /* 0x000fda0003f06070 */
[----:B------:R-:W-:Y:S02]  /*0e90*/  @P0 LOP3.LUT R11, R7, 0x7ff00000, RZ, 0x3c, !PT ;  /* 0x7ff00000070b0812 */ /* 0x000fe400078e3cff */
[----:B------:R-:W-:Y:S01]  /*0ea0*/  @P0 MOV R10, RZ ;  /* 0x000000ff000a0202 */ /* 0x000fe20000000f00 */
[----:B------:R-:W-:Y:S06]  /*0eb0*/  @P0 BRA `(.L_x_11) ;  /* 0x00000000006c0947 */ /* 0x000fec0003800000 */
[----:B------:R-:W-:-:S13]  /*0ec0*/  ISETP.GE.U32.AND P0, PT, R9, 0x1000001, PT ;  /* 0x010000010900780c */ /* 0x000fda0003f06070 */
[----:B------:R-:W-:Y:S05]  /*0ed0*/  @!P0 BRA `(.L_x_12) ;  /* 0x0000000000348947 */ /* 0x000fea0003800000 */
[----:B------:R-:W-:Y:S02]  /*0ee0*/  IADD3 R11, PT, PT, R7, -0x3fe00000, RZ ;  /* 0xc0200000070b7810 */ /* 0x000fe40007ffe0ff */
[----:B------:R-:W-:Y:S02]  /*0ef0*/  MOV R10, R6 ;  /* 0x00000006000a7202 */ /* 0x000fe40000000f00 */
[----:B------:R-:W0:Y:S04]  /*0f00*/  MUFU.RCP64H R13, R11 ;  /* 0x0000000b000d7308 */ /* 0x000e280000001800 */
[----:B0-----:R-:W-:-:S08]  /*0f10*/  DFMA R14, -R10, R12, 1 ;  /* 0x3ff000000a0e742b */ /* 0x001fd0000000010c */
[----:B------:R-:W-:-:S08]  /*0f20*/  DFMA R14, R14, R14, R14 ;  /* 0x0000000e0e0e722b */ /* 0x000fd0000000000e */
[----:B------:R-:W-:-:S08]  /*0f30*/  DFMA R14, R12, R14, R12 ;  /* 0x0000000e0c0e722b */ /* 0x000fd0000000000c */
[----:B------:R-:W-:-:S08]  /*0f40*/  DFMA R12, -R10, R14, 1 ;  /* 0x3ff000000a0c742b */ /* 0x000fd0000000010e */
[----:B------:R-:W-:-:S08]  /*0f50*/  DFMA R12, R14, R12, R14 ;  /* 0x0000000c0e0c722b */ /* 0x000fd0000000000e */
[----:B------:R-:W-:-:S08]  /*0f60*/  DMUL R12, R12, 2.2250738585072013831e-308 ;  /* 0x001000000c0c7828 */ /* 0x000fd00000000000 */
[----:B------:R-:W-:-:S08]  /*0f70*/  DFMA R6, -R6, R12, 1 ;  /* 0x3ff000000606742b */ /* 0x000fd0000000010c */
[----:B------:R-:W-:-:S08]  /*0f80*/  DFMA R6, R6, R6, R6 ;  /* 0x000000060606722b */ /* 0x000fd00000000006 */
[----:B------:R-:W-:Y:S01]  /*0f90*/  DFMA R10, R12, R6, R12 ;  /* 0x000000060c0a722b */ /* 0x000fe2000000000c */
[----:B------:R-:W-:Y:S10]  /*0fa0*/  BRA `(.L_x_11) ;  /* 0x0000000000307947 */ /* 0x000ff40003800000 */
.L_x_12:
[----:B------:R-:W-:Y:S01]  /*0fb0*/  DMUL R6, R6, 8.11296384146066816958e+31 ;  /* 0x4690000006067828 */ /* 0x000fe20000000000 */
[----:B------:R-:W-:-:S05]  /*0fc0*/  MOV R10, R12 ;  /* 0x0000000c000a7202 */ /* 0x000fca0000000f00 */
[----:B------:R-:W0:Y:S02]  /*0fd0*/  MUFU.RCP64H R11, R7 ;  /* 0x00000007000b7308 */ /* 0x000e240000001800 */
[----:B0-----:R-:W-:-:S08]  /*0fe0*/  DFMA R12, -R6, R10, 1 ;  /* 0x3ff00000060c742b */ /* 0x001fd0000000010a */
[----:B------:R-:W-:-:S08]  /*0ff0*/  DFMA R12, R12, R12, R12 ;  /* 0x0000000c0c0c722b */ /* 0x000fd0000000000c */
[----:B------:R-:W-:-:S08]  /*1000*/  DFMA R12, R10, R12, R10 ;  /* 0x0000000c0a0c722b */ /* 0x000fd0000000000a */
[----:B------:R-:W-:-:S08]  /*1010*/  DFMA R10, -R6, R12, 1 ;  /* 0x3ff00000060a742b */ /* 0x000fd0000000010c */
[----:B------:R-:W-:-:S08]  /*1020*/  DFMA R10, R12, R10, R12 ;  /* 0x0000000a0c0a722b */ /* 0x000fd0000000000c */
[----:B------:R-:W-:Y:S01]  /*1030*/  DMUL R10, R10, 8.11296384146066816958e+31 ;  /* 0x469000000a0a7828 */ /* 0x000fe20000000000 */
[----:B------:R-:W-:Y:S10]  /*1040*/  BRA `(.L_x_11) ;  /* 0x0000000000087947 */ /* 0x000ff40003800000 */
.L_x_10:
[----:B------:R-:W-:Y:S02]  /*1050*/  LOP3.LUT R11, R7, 0x80000, RZ, 0xfc, !PT ;  /* 0x00080000070b7812 */ /* 0x000fe400078efcff */
[----:B------:R-:W-:-:S07]  /*1060*/  MOV R10, R6 ;  /* 0x00000006000a7202 */ /* 0x000fce0000000f00 */
.L_x_11:
[----:B------:R-:W-:-:S04]  /*1070*/  MOV R9, 0x0 ;  /* 0x0000000000097802 */ /* 0x000fc80000000f00 */
[----:B------:R-:W-:Y:S05]  /*1080*/  RET.REL.NODEC R8 `(_Z10initializePfS_P4antsP6citiesi) ;  /* 0xffffffec08dc7950 */ /* 0x000fea0003c3ffff */
        .weak           $__internal_1_$__cuda_sm20_sqrt_rn_f32_slowpath
        .type           $__internal_1_$__cuda_sm20_sqrt_rn_f32_slowpath,@function
        .size           $__internal_1_$__cuda_sm20_sqrt_rn_f32_slowpath,(.L_x_16 - $__internal_1_$__cuda_sm20_sqrt_rn_f32_slowpath)
$__internal_1_$__cuda_sm20_sqrt_rn_f32_slowpath:
[----:B------:R-:W-:-:S13]  /*1090*/  LOP3.LUT P0, RZ, R0, 0x7fffffff, RZ, 0xc0, !PT ;  /* 0x7fffffff00ff7812 */ /* 0x000fda000780c0ff */
[----:B------:R-:W-:Y:S01]  /*10a0*/  @!P0 MOV R6, R0 ;  /* 0x0000000000068202 */ /* 0x000fe20000000f00 */
[----:B------:R-:W-:Y:S06]  /*10b0*/  @!P0 BRA `(.L_x_13) ;  /* 0x0000000000408947 */ /* 0x000fec0003800000 */
[----:B------:R-:W-:-:S13]  /*10c0*/  FSETP.GEU.FTZ.AND P0, PT, R0, RZ, PT ;  /* 0x000000ff0000720b */ /* 0x000fda0003f1e000 */
[----:B------:R-:W-:Y:S01]  /*10d0*/  @!P0 MOV R6, 0x7fffffff ;  /* 0x7fffffff00068802 */ /* 0x000fe20000000f00 */
[----:B------:R-:W-:Y:S06]  /*10e0*/  @!P0 BRA `(.L_x_13) ;  /* 0x0000000000348947 */ /* 0x000fec0003800000 */
[----:B------:R-:W-:-:S13]  /*10f0*/  FSETP.GTU.FTZ.AND P0, PT, |R0|, +INF , PT ;  /* 0x7f8000000000780b */ /* 0x000fda0003f1c200 */
[----:B------:R-:W-:Y:S01]  /*1100*/  @P0 FADD.FTZ R6, R0, 1 ;  /* 0x3f80000000060421 */ /* 0x000fe20000010000 */
[----:B------:R-:W-:Y:S06]  /*1110*/  @P0 BRA `(.L_x_13) ;  /* 0x0000000000280947 */ /* 0x000fec0003800000 */
[----:B------:R-:W-:-:S13]  /*1120*/  FSETP.NEU.FTZ.AND P0, PT, |R0|, +INF , PT ;  /* 0x7f8000000000780b */ /* 0x000fda0003f1d200 */
[----:B------:R-:W-:-:S04]  /*1130*/  @P0 FFMA R7, R0, 1.84467440737095516160e+19, RZ ;  /* 0x5f80000000070823 */ /* 0x000fc800000000ff */
[----:B------:R-:W0:Y:S02]  /*1140*/  @P0 MUFU.RSQ R6, R7 ;  /* 0x0000000700060308 */ /* 0x000e240000001400 */
[----:B0-----:R-:W-:Y:S01]  /*1150*/  @P0 FMUL.FTZ R8, R7, R6 ;  /* 0x0000000607080220 */ /* 0x001fe20000410000 */
[----:B------:R-:W-:Y:S01]  /*1160*/  @P0 FMUL.FTZ R10, R6, 0.5 ;  /* 0x3f000000060a0820 */ /* 0x000fe20000410000 */
[----:B------:R-:W-:Y:S02]  /*1170*/  @!P0 MOV R6, R0 ;  /* 0x0000000000068202 */ /* 0x000fe40000000f00 */
[----:B------:R-:W-:-:S04]  /*1180*/  @P0 FADD.FTZ R9, -R8, -RZ ;  /* 0x800000ff08090221 */ /* 0x000fc80000010100 */
[----:B------:R-:W-:-:S04]  /*1190*/  @P0 FFMA R9, R8, R9, R7 ;  /* 0x0000000908090223 */ /* 0x000fc80000000007 */
[----:B------:R-:W-:-:S04]  /*11a0*/  @P0 FFMA R9, R9, R10, R8 ;  /* 0x0000000a09090223 */ /* 0x000fc80000000008 */
[----:B------:R-:W-:-:S07]  /*11b0*/  @P0 FMUL.FTZ R6, R9, 2.3283064365386962891e-10 ;  /* 0x2f80000009060820 */ /* 0x000fce0000410000 */
.L_x_13:
[----:B------:R-:W-:Y:S01]  /*11c0*/  HFMA2 R7, -RZ, RZ, 0, 0 ;  /* 0x00000000ff077431 */ /* 0x000fe200000001ff */
[----:B------:R-:W-:Y:S02]  /*11d0*/  MOV R0, R6 ;  /* 0x0000000600007202 */ /* 0x000fe40000000f00 */
[----:B------:R-:W-:-:S04]  /*11e0*/  MOV R6, R11 ;  /* 0x0000000b00067202 */ /* 0x000fc80000000f00 */
[----:B------:R-:W-:Y:S05]  /*11f0*/  RET.REL.NODEC R6 `(_Z10initializePfS_P4antsP6citiesi) ;  /* 0xffffffec06807950 */ /* 0x000fea0003c3ffff */
.L_x_14:
[----:B------:R-:W-:-:S00]  /*1200*/  BRA `(.L_x_14) ;  /* 0xfffffffc00fc7947 */ /* 0x000fc0000383ffff */
[----:B------:R-:W-:-:S00]  /*1210*/  NOP ;  /* 0x0000000000007918 */ /* 0x000fc00000000000 */
        /* <DEDUP_REMOVED lines=14> */
.L_x_16:


//--------------------- .nv.global.init           --------------------------
	.section	.nv.global.init,"aw",@progbits
	.align	4
.nv.global.init:
	.type		mrg32k3aM1SubSeq,@object
	.size		mrg32k3aM1SubSeq,(mrg32k3aM2SubSeq - mrg32k3aM1SubSeq)
mrg32k3aM1SubSeq:
        /*0000*/ 	.byte	0x0b, 0xcc, 0xee, 0x04, 0x73, 0x29, 0x8b, 0x6f, 0xf6, 0x53, 0x03, 0xf6, 0x23, 0xf6, 0xea, 0xda
        /* <DEDUP_REMOVED lines=125> */
	.type		mrg32k3aM2SubSeq,@object
	.size		mrg32k3aM2SubSeq,(mrg32k3aM1 - mrg32k3aM2SubSeq)
mrg32k3aM2SubSeq:
        /* <DEDUP_REMOVED lines=126> */
	.type		mrg32k3aM1,@object
	.size		mrg32k3aM1,(mrg32k3aM1Seq - mrg32k3aM1)
mrg32k3aM1:
        /* <DEDUP_REMOVED lines=144> */
	.type		mrg32k3aM1Seq,@object
	.size		mrg32k3aM1Seq,(mrg32k3aM2 - mrg32k3aM1Seq)
mrg32k3aM1Seq:
        /* <DEDUP_REMOVED lines=144> */
	.type		mrg32k3aM2,@object
	.size		mrg32k3aM2,(mrg32k3aM2Seq - mrg32k3aM2)
mrg32k3aM2:
        /* <DEDUP_REMOVED lines=144> */
	.type		mrg32k3aM2Seq,@object
	.size		mrg32k3aM2Seq,(precalc_xorwow_matrix - mrg32k3aM2Seq)
mrg32k3aM2Seq:
        /* <DEDUP_REMOVED lines=144> */
	.type		precalc_xorwow_matrix,@object
	.size		precalc_xorwow_matrix,(precalc_xorwow_offset_matrix - precalc_xorwow_matrix)
precalc_xorwow_matrix:
        /* <DEDUP_REMOVED lines=6400> */
	.type		precalc_xorwow_offset_matrix,@object
	.size		precalc_xorwow_offset_matrix,(.L_1 - precalc_xorwow_offset_matrix)
precalc_xorwow_offset_matrix:
        /* <DEDUP_REMOVED lines=6400> */
.L_1:


//--------------------- .nv.shared.reserved.0     --------------------------
	.section	.nv.shared.reserved.0,"aw",@nobits
	.weak		__nv_reservedSMEM_offset_0_alias
	.size		__nv_reservedSMEM_offset_0_alias, 0, 64
	.other		__nv_reservedSMEM_offset_0_alias,@"STO_CUDA_RESERVED_SHARED STV_DEFAULT"
__nv_reservedSMEM_offset_0_alias:
	.zero		0
	.zero		64


//--------------------- .nv.constant0._Z10initializePfS_P4antsP6citiesi --------------------------
	.section	.nv.constant0._Z10initializePfS_P4antsP6citiesi,"a",@progbits
	.sectionflags	@""
	.align	4
.nv.constant0._Z10initializePfS_P4antsP6citiesi:
	.zero		932


//--------------------- SYMBOLS --------------------------

	.type		.nv.reservedSmem.offset0,@object
	.size		.nv.reservedSmem.offset0,0x4
